//
// Generated by NVIDIA NVVM Compiler
//
// Compiler Build ID: CL-36424714
// Cuda compilation tools, release 13.0, V13.0.88
// Based on NVVM 20.0.0
//

.version 9.0
.target sm_100
.address_size 64

	// .globl	_Z9warmingupPf

.visible .entry _Z9warmingupPf(
	.param .u64 .ptr .align 1 _Z9warmingupPf_param_0
)
{
	.reg .pred 	%p<2>;
	.reg .b32 	%r<6>;
	.reg .b32 	%f<2>;
	.reg .b64 	%rd<5>;

	ld.param.u64 	%rd1, [_Z9warmingupPf_param_0];
	cvta.to.global.u64 	%rd2, %rd1;
	mov.u32 	%r1, %ctaid.x;
	mov.u32 	%r2, %ntid.x;
	mov.u32 	%r3, %tid.x;
	mad.lo.s32 	%r4, %r1, %r2, %r3;
	and.b32  	%r5, %r4, 1;
	setp.eq.b32 	%p1, %r5, 1;
	selp.f32 	%f1, 0f43480000, 0f42C80000, %p1;
	mul.wide.s32 	%rd3, %r4, 4;
	add.s64 	%rd4, %rd2, %rd3;
	st.global.f32 	[%rd4], %f1;
	ret;

}
	// .globl	_Z11mathKernel1Pf
.visible .entry _Z11mathKernel1Pf(
	.param .u64 .ptr .align 1 _Z11mathKernel1Pf_param_0
)
{
	.reg .pred 	%p<2>;
	.reg .b32 	%r<6>;
	.reg .b32 	%f<2>;
	.reg .b64 	%rd<5>;

	ld.param.u64 	%rd1, [_Z11mathKernel1Pf_param_0];
	cvta.to.global.u64 	%rd2, %rd1;
	mov.u32 	%r1, %ctaid.x;
	mov.u32 	%r2, %ntid.x;
	mov.u32 	%r3, %tid.x;
	mad.lo.s32 	%r4, %r1, %r2, %r3;
	and.b32  	%r5, %r4, 1;
	setp.eq.b32 	%p1, %r5, 1;
	selp.f32 	%f1, 0f43480000, 0f42C80000, %p1;
	mul.wide.s32 	%rd3, %r4, 4;
	add.s64 	%rd4, %rd2, %rd3;
	st.global.f32 	[%rd4], %f1;
	ret;

}
	// .globl	_Z11mathKernel2Pf
.visible .entry _Z11mathKernel2Pf(
	.param .u64 .ptr .align 1 _Z11mathKernel2Pf_param_0
)
{
	.reg .pred 	%p<2>;
	.reg .b32 	%r<6>;
	.reg .b32 	%f<2>;
	.reg .b64 	%rd<5>;

	ld.param.u64 	%rd1, [_Z11mathKernel2Pf_param_0];
	cvta.to.global.u64 	%rd2, %rd1;
	mov.u32 	%r1, %ctaid.x;
	mov.u32 	%r2, %ntid.x;
	mov.u32 	%r3, %tid.x;
	mad.lo.s32 	%r4, %r1, %r2, %r3;
	and.b32  	%r5, %r4, 1;
	setp.eq.b32 	%p1, %r5, 1;
	selp.f32 	%f1, 0f43480000, 0f42C80000, %p1;
	mul.wide.s32 	%rd3, %r4, 4;
	add.s64 	%rd4, %rd2, %rd3;
	st.global.f32 	[%rd4], %f1;
	ret;

}
	// .globl	_Z11mathKernel3Pf
.visible .entry _Z11mathKernel3Pf(
	.param .u64 .ptr .align 1 _Z11mathKernel3Pf_param_0
)
{
	.reg .b32 	%r<6>;
	.reg .b64 	%rd<5>;

	ld.param.u64 	%rd1, [_Z11mathKernel3Pf_param_0];
	cvta.to.global.u64 	%rd2, %rd1;
	mov.u32 	%r1, %ctaid.x;
	mov.u32 	%r2, %ntid.x;
	mov.u32 	%r3, %tid.x;
	mad.lo.s32 	%r4, %r1, %r2, %r3;
	mul.wide.s32 	%rd3, %r4, 4;
	add.s64 	%rd4, %rd2, %rd3;
	mov.b32 	%r5, 1128792064;
	st.global.u32 	[%rd4], %r5;
	ret;

}


// ===== COMPILED SASS (sm_100) =====

	.target	sm_100

	.elftype	@"ET_EXEC"


//--------------------- .note.nv.tkinfo           --------------------------
	.section	.note.nv.tkinfo,"",@"SHT_NOTE"
	.sectionflags	@"SHF_NOTE_NV_TKINFO"
	.tkinfo
        /*0018*/ 	.word	0x00000002
        /*0030*/ 	.string	""
        /*0030*/ 	.string	"ptxas"
        /*0030*/ 	.string	"Cuda compilation tools, release 13.0, V13.0.88"
        /*0030*/ 	.string	"Build cuda_13.0.r13.0/compiler.36424714_0"
        /*0030*/ 	.string	"-arch sm_100 -m 64 "



//--------------------- .note.nv.cuinfo           --------------------------
	.section	.note.nv.cuinfo,"",@"SHT_NOTE"
	.sectionflags	@"SHF_NOTE_NV_CUINFO"
        /*0018*/ 	.short	0x0002
        /*001a*/ 	.short	0x0064
        /*001c*/ 	.short	0x0082
	.zero		2


//--------------------- .nv.info                  --------------------------
	.section	.nv.info,"",@"SHT_CUDA_INFO"
	.align	4


	//----- nvinfo : EIATTR_REGCOUNT
	.align		4
        /*0000*/ 	.byte	0x04, 0x2f
        /*0002*/ 	.short	(.L_1 - .L_0)
	.align		4
.L_0:
        /*0004*/ 	.word	index@(_Z9warmingupPf)
        /*0008*/ 	.word	0x00000008


	//----- nvinfo : EIATTR_FRAME_SIZE
	.align		4
.L_1:
        /*000c*/ 	.byte	0x04, 0x11
        /*000e*/ 	.short	(.L_3 - .L_2)
	.align		4
.L_2:
        /*0010*/ 	.word	index@(_Z9warmingupPf)
        /*0014*/ 	.word	0x00000000


	//----- nvinfo : EIATTR_REGCOUNT
	.align		4
.L_3:
        /*0018*/ 	.byte	0x04, 0x2f
        /*001a*/ 	.short	(.L_5 - .L_4)
	.align		4
.L_4:
        /*001c*/ 	.word	index@(_Z11mathKernel1Pf)
        /*0020*/ 	.word	0x00000008


	//----- nvinfo : EIATTR_FRAME_SIZE
	.align		4
.L_5:
        /*0024*/ 	.byte	0x04, 0x11
        /*0026*/ 	.short	(.L_7 - .L_6)
	.align		4
.L_6:
        /*0028*/ 	.word	index@(_Z11mathKernel1Pf)
        /*002c*/ 	.word	0x00000000


	//----- nvinfo : EIATTR_REGCOUNT
	.align		4
.L_7:
        /*0030*/ 	.byte	0x04, 0x2f
        /*0032*/ 	.short	(.L_9 - .L_8)
	.align		4
.L_8:
        /*0034*/ 	.word	index@(_Z11mathKernel2Pf)
        /*0038*/ 	.word	0x00000008


	//----- nvinfo : EIATTR_FRAME_SIZE
	.align		4
.L_9:
        /*003c*/ 	.byte	0x04, 0x11
        /*003e*/ 	.short	(.L_11 - .L_10)
	.align		4
.L_10:
        /*0040*/ 	.word	index@(_Z11mathKernel2Pf)
        /*0044*/ 	.word	0x00000000


	//----- nvinfo : EIATTR_REGCOUNT
	.align		4
.L_11:
        /*0048*/ 	.byte	0x04, 0x2f
        /*004a*/ 	.short	(.L_13 - .L_12)
	.align		4
.L_12:
        /*004c*/ 	.word	index@(_Z11mathKernel3Pf)
        /*0050*/ 	.word	0x0000000a


	//----- nvinfo : EIATTR_FRAME_SIZE
	.align		4
.L_13:
        /*0054*/ 	.byte	0x04, 0x11
        /*0056*/ 	.short	(.L_15 - .L_14)
	.align		4
.L_14:
        /*0058*/ 	.word	index@(_Z11mathKernel3Pf)
        /*005c*/ 	.word	0x00000000


	//----- nvinfo : EIATTR_MIN_STACK_SIZE
	.align		4
.L_15:
        /*0060*/ 	.byte	0x04, 0x12
        /*0062*/ 	.short	(.L_17 - .L_16)
	.align		4
.L_16:
        /*0064*/ 	.word	index@(_Z11mathKernel3Pf)
        /*0068*/ 	.word	0x00000000


	//----- nvinfo : EIATTR_MIN_STACK_SIZE
	.align		4
.L_17:
        /*006c*/ 	.byte	0x04, 0x12
        /*006e*/ 	.short	(.L_19 - .L_18)
	.align		4
.L_18:
        /*0070*/ 	.word	index@(_Z11mathKernel2Pf)
        /*0074*/ 	.word	0x00000000


	//----- nvinfo : EIATTR_MIN_STACK_SIZE
	.align		4
.L_19:
        /*0078*/ 	.byte	0x04, 0x12
        /*007a*/ 	.short	(.L_21 - .L_20)
	.align		4
.L_20:
        /*007c*/ 	.word	index@(_Z11mathKernel1Pf)
        /*0080*/ 	.word	0x00000000


	//----- nvinfo : EIATTR_MIN_STACK_SIZE
	.align		4
.L_21:
        /*0084*/ 	.byte	0x04, 0x12
        /*0086*/ 	.short	(.L_23 - .L_22)
	.align		4
.L_22:
        /*0088*/ 	.word	index@(_Z9warmingupPf)
        /*008c*/ 	.word	0x00000000
.L_23:


//--------------------- .nv.compat                --------------------------
	.section	.nv.compat,"",@"SHT_CUDA_COMPAT_INFO"
	.align	4
        /*0000*/ 	.byte	0x02, 0x09, 0x00, 0x00, 0x02, 0x02, 0x01, 0x00, 0x02, 0x05, 0x05, 0x00, 0x03, 0x07, 0x01, 0x01
        /*0010*/ 	.byte	0x02, 0x03, 0x00, 0x00, 0x02, 0x06, 0x01, 0x00, 0x04, 0x0b, 0x08, 0x00, 0x09, 0x00, 0x00, 0x00
        /*0020*/ 	.byte	0x00, 0x00, 0x00, 0x00


//--------------------- .nv.info._Z11mathKernel3Pf --------------------------
	.section	.nv.info._Z11mathKernel3Pf,"",@"SHT_CUDA_INFO"
	.sectionflags	@""
	.align	4


	//----- nvinfo : EIATTR_CUDA_API_VERSION
	.align		4
        /*0000*/ 	.byte	0x04, 0x37
        /*0002*/ 	.short	(.L_25 - .L_24)
.L_24:
        /*0004*/ 	.word	0x00000082


	//----- nvinfo : EIATTR_KPARAM_INFO
	.align		4
.L_25:
        /*0008*/ 	.byte	0x04, 0x17
        /*000a*/ 	.short	(.L_27 - .L_26)
.L_26:
        /*000c*/ 	.word	0x00000000
        /*0010*/ 	.short	0x0000
        /*0012*/ 	.short	0x0000
        /*0014*/ 	.byte	0x00, 0xf5, 0x21, 0x00


	//----- nvinfo : EIATTR_SPARSE_MMA_MASK
	.align		4
.L_27:
        /*0018*/ 	.byte	0x03, 0x50
        /*001a*/ 	.short	0x0000


	//----- nvinfo : EIATTR_MAXREG_COUNT
	.align		4
        /*001c*/ 	.byte	0x03, 0x1b
        /*001e*/ 	.short	0x00ff


	//----- nvinfo : EIATTR_MERCURY_ISA_VERSION
	.align		4
        /*0020*/ 	.byte	0x03, 0x5f
        /*0022*/ 	.short	0x0101


	//----- nvinfo : EIATTR_VRC_CTA_INIT_COUNT
	.align		4
        /*0024*/ 	.byte	0x02, 0x4a
	.zero		1
	.zero		1


	//----- nvinfo : EIATTR_EXIT_INSTR_OFFSETS
	.align		4
        /*0028*/ 	.byte	0x04, 0x1c
        /*002a*/ 	.short	(.L_29 - .L_28)


	//   ....[0]....
.L_28:
        /*002c*/ 	.word	0x000000a0


	//----- nvinfo : EIATTR_CBANK_PARAM_SIZE
	.align		4
.L_29:
        /*0030*/ 	.byte	0x03, 0x19
        /*0032*/ 	.short	0x0008


	//----- nvinfo : EIATTR_PARAM_CBANK
	.align		4
        /*0034*/ 	.byte	0x04, 0x0a
        /*0036*/ 	.short	(.L_31 - .L_30)
	.align		4
.L_30:
        /*0038*/ 	.word	index@(.nv.constant0._Z11mathKernel3Pf)
        /*003c*/ 	.short	0x0380
        /*003e*/ 	.short	0x0008


	//----- nvinfo : EIATTR_SW_WAR
	.align		4
.L_31:
        /*0040*/ 	.byte	0x04, 0x36
        /*0042*/ 	.short	(.L_33 - .L_32)
.L_32:
        /*0044*/ 	.word	0x00000008
.L_33:


//--------------------- .nv.info._Z11mathKernel2Pf --------------------------
	.section	.nv.info._Z11mathKernel2Pf,"",@"SHT_CUDA_INFO"
	.sectionflags	@""
	.align	4


	//----- nvinfo : EIATTR_CUDA_API_VERSION
	.align		4
        /*0000*/ 	.byte	0x04, 0x37
        /*0002*/ 	.short	(.L_35 - .L_34)
.L_34:
        /*0004*/ 	.word	0x00000082


	//----- nvinfo : EIATTR_KPARAM_INFO
	.align		4
.L_35:
        /*0008*/ 	.byte	0x04, 0x17
        /*000a*/ 	.short	(.L_37 - .L_36)
.L_36:
        /*000c*/ 	.word	0x00000000
        /*0010*/ 	.short	0x0000
        /*0012*/ 	.short	0x0000
        /*0014*/ 	.byte	0x00, 0xf5, 0x21, 0x00


	//----- nvinfo : EIATTR_SPARSE_MMA_MASK
	.align		4
.L_37:
        /*0018*/ 	.byte	0x03, 0x50
        /*001a*/ 	.short	0x0000


	//----- nvinfo : EIATTR_MAXREG_COUNT
	.align		4
        /*001c*/ 	.byte	0x03, 0x1b
        /*001e*/ 	.short	0x00ff


	//----- nvinfo : EIATTR_MERCURY_ISA_VERSION
	.align		4
        /*0020*/ 	.byte	0x03, 0x5f
        /*0022*/ 	.short	0x0101


	//----- nvinfo : EIATTR_VRC_CTA_INIT_COUNT
	.align		4
        /*0024*/ 	.byte	0x02, 0x4a
	.zero		1
	.zero		1


	//----- nvinfo : EIATTR_EXIT_INSTR_OFFSETS
	.align		4
        /*0028*/ 	.byte	0x04, 0x1c
        /*002a*/ 	.short	(.L_39 - .L_38)


	//   ....[0]....
.L_38:
        /*002c*/ 	.word	0x000000d0


	//----- nvinfo : EIATTR_CBANK_PARAM_SIZE
	.align		4
.L_39:
        /*0030*/ 	.byte	0x03, 0x19
        /*0032*/ 	.short	0x0008


	//----- nvinfo : EIATTR_PARAM_CBANK
	.align		4
        /*0034*/ 	.byte	0x04, 0x0a
        /*0036*/ 	.short	(.L_41 - .L_40)
	.align		4
.L_40:
        /*0038*/ 	.word	index@(.nv.constant0._Z11mathKernel2Pf)
        /*003c*/ 	.short	0x0380
        /*003e*/ 	.short	0x0008


	//----- nvinfo : EIATTR_SW_WAR
	.align		4
.L_41:
        /*0040*/ 	.byte	0x04, 0x36
        /*0042*/ 	.short	(.L_43 - .L_42)
.L_42:
        /*0044*/ 	.word	0x00000008
.L_43:


//--------------------- .nv.info._Z11mathKernel1Pf --------------------------
	.section	.nv.info._Z11mathKernel1Pf,"",@"SHT_CUDA_INFO"
	.sectionflags	@""
	.align	4


	//----- nvinfo : EIATTR_CUDA_API_VERSION
	.align		4
        /*0000*/ 	.byte	0x04, 0x37
        /*0002*/ 	.short	(.L_45 - .L_44)
.L_44:
        /*0004*/ 	.word	0x00000082


	//----- nvinfo : EIATTR_KPARAM_INFO
	.align		4
.L_45:
        /*0008*/ 	.byte	0x04, 0x17
        /*000a*/ 	.short	(.L_47 - .L_46)
.L_46:
        /*000c*/ 	.word	0x00000000
        /*0010*/ 	.short	0x0000
        /*0012*/ 	.short	0x0000
        /*0014*/ 	.byte	0x00, 0xf5, 0x21, 0x00


	//----- nvinfo : EIATTR_SPARSE_MMA_MASK
	.align		4
.L_47:
        /*0018*/ 	.byte	0x03, 0x50
        /*001a*/ 	.short	0x0000


	//----- nvinfo : EIATTR_MAXREG_COUNT
	.align		4
        /*001c*/ 	.byte	0x03, 0x1b
        /*001e*/ 	.short	0x00ff


	//----- nvinfo : EIATTR_MERCURY_ISA_VERSION
	.align		4
        /*0020*/ 	.byte	0x03, 0x5f
        /*0022*/ 	.short	0x0101


	//----- nvinfo : EIATTR_VRC_CTA_INIT_COUNT
	.align		4
        /*0024*/ 	.byte	0x02, 0x4a
	.zero		1
	.zero		1


	//----- nvinfo : EIATTR_EXIT_INSTR_OFFSETS
	.align		4
        /*0028*/ 	.byte	0x04, 0x1c
        /*002a*/ 	.short	(.L_49 - .L_48)


	//   ....[0]....
.L_48:
        /*002c*/ 	.word	0x000000d0


	//----- nvinfo : EIATTR_CBANK_PARAM_SIZE
	.align		4
.L_49:
        /*0030*/ 	.byte	0x03, 0x19
        /*0032*/ 	.short	0x0008


	//----- nvinfo : EIATTR_PARAM_CBANK
	.align		4
        /*0034*/ 	.byte	0x04, 0x0a
        /*0036*/ 	.short	(.L_51 - .L_50)
	.align		4
.L_50:
        /*0038*/ 	.word	index@(.nv.constant0._Z11mathKernel1Pf)
        /*003c*/ 	.short	0x0380
        /*003e*/ 	.short	0x0008


	//----- nvinfo : EIATTR_SW_WAR
	.align		4
.L_51:
        /*0040*/ 	.byte	0x04, 0x36
        /*0042*/ 	.short	(.L_53 - .L_52)
.L_52:
        /*0044*/ 	.word	0x00000008
.L_53:


//--------------------- .nv.info._Z9warmingupPf   --------------------------
	.section	.nv.info._Z9warmingupPf,"",@"SHT_CUDA_INFO"
	.sectionflags	@""
	.align	4


	//----- nvinfo : EIATTR_CUDA_API_VERSION
	.align		4
        /*0000*/ 	.byte	0x04, 0x37
        /*0002*/ 	.short	(.L_55 - .L_54)
.L_54:
        /*0004*/ 	.word	0x00000082


	//----- nvinfo : EIATTR_KPARAM_INFO
	.align		4
.L_55:
        /*0008*/ 	.byte	0x04, 0x17
        /*000a*/ 	.short	(.L_57 - .L_56)
.L_56:
        /*000c*/ 	.word	0x00000000
        /*0010*/ 	.short	0x0000
        /*0012*/ 	.short	0x0000
        /*0014*/ 	.byte	0x00, 0xf5, 0x21, 0x00


	//----- nvinfo : EIATTR_SPARSE_MMA_MASK
	.align		4
.L_57:
        /*0018*/ 	.byte	0x03, 0x50
        /*001a*/ 	.short	0x0000


	//----- nvinfo : EIATTR_MAXREG_COUNT
	.align		4
        /*001c*/ 	.byte	0x03, 0x1b
        /*001e*/ 	.short	0x00ff


	//----- nvinfo : EIATTR_MERCURY_ISA_VERSION
	.align		4
        /*0020*/ 	.byte	0x03, 0x5f
        /*0022*/ 	.short	0x0101


	//----- nvinfo : EIATTR_VRC_CTA_INIT_COUNT
	.align		4
        /*0024*/ 	.byte	0x02, 0x4a
	.zero		1
	.zero		1


	//----- nvinfo : EIATTR_EXIT_INSTR_OFFSETS
	.align		4
        /*0028*/ 	.byte	0x04, 0x1c
        /*002a*/ 	.short	(.L_59 - .L_58)


	//   ....[0]....
.L_58:
        /*002c*/ 	.word	0x000000d0


	//----- nvinfo : EIATTR_CBANK_PARAM_SIZE
	.align		4
.L_59:
        /*0030*/ 	.byte	0x03, 0x19
        /*0032*/ 	.short	0x0008


	//----- nvinfo : EIATTR_PARAM_CBANK
	.align		4
        /*0034*/ 	.byte	0x04, 0x0a
        /*0036*/ 	.short	(.L_61 - .L_60)
	.align		4
.L_60:
        /*0038*/ 	.word	index@(.nv.constant0._Z9warmingupPf)
        /*003c*/ 	.short	0x0380
        /*003e*/ 	.short	0x0008


	//----- nvinfo : EIATTR_SW_WAR
	.align		4
.L_61:
        /*0040*/ 	.byte	0x04, 0x36
        /*0042*/ 	.short	(.L_63 - .L_62)
.L_62:
        /*0044*/ 	.word	0x00000008
.L_63:


//--------------------- .nv.callgraph             --------------------------
	.section	.nv.callgraph,"",@"SHT_CUDA_CALLGRAPH"
	.align	4
	.sectionentsize	8
	.align		4
        /*0000*/ 	.word	0x00000000
	.align		4
        /*0004*/ 	.word	0xffffffff
	.align		4
        /*0008*/ 	.word	0x00000000
	.align		4
        /*000c*/ 	.word	0xfffffffe
	.align		4
        /*0010*/ 	.word	0x00000000
	.align		4
        /*0014*/ 	.word	0xfffffffd
	.align		4
        /*0018*/ 	.word	0x00000000
	.align		4
        /*001c*/ 	.word	0xfffffffc


//--------------------- .text._Z11mathKernel3Pf   --------------------------
	.section	.text._Z11mathKernel3Pf,"ax",@progbits
	.align	128
        .global         _Z11mathKernel3Pf
        .type           _Z11mathKernel3Pf,@function
        .size           _Z11mathKernel3Pf,(.L_x_4 - _Z11mathKernel3Pf)
        .other          _Z11mathKernel3Pf,@"STO_CUDA_ENTRY STV_DEFAULT"
_Z11mathKernel3Pf:
.text._Z11mathKernel3Pf:
[----:B------:R-:W-:Y:S01]  /*0000*/  LDC R1, c[0x0][0x37c] ;  /* 0x0000df00ff017b82 */ /* 0x000fe20000000800 */
[----:B------:R-:W0:Y:S07]  /*0010*/  S2R R0, SR_TID.X ;  /* 0x0000000000007919 */ /* 0x000e2e0000002100 */
[----:B------:R-:W0:Y:S01]  /*0020*/  S2UR UR6, SR_CTAID.X ;  /* 0x00000000000679c3 */ /* 0x000e220000002500 */
[----:B------:R-:W1:Y:S01]  /*0030*/  LDCU.64 UR4, c[0x0][0x358] ;  /* 0x00006b00ff0477ac */ /* 0x000e620008000a00 */
[----:B------:R-:W-:-:S06]  /*0040*/  HFMA2 R7, -RZ, RZ, 3.640625, 0 ;  /* 0x43480000ff077431 */ /* 0x000fcc00000001ff */
[----:B------:R-:W0:Y:S08]  /*0050*/  LDC R5, c[0x0][0x360] ;  /* 0x0000d800ff057b82 */ /* 0x000e300000000800 */
[----:B------:R-:W2:Y:S01]  /*0060*/  LDC.64 R2, c[0x0][0x380] ;  /* 0x0000e000ff027b82 */ /* 0x000ea20000000a00 */
[----:B0-----:R-:W-:-:S04]  /*0070*/  IMAD R5, R5, UR6, R0 ;  /* 0x0000000605057c24 */ /* 0x001fc8000f8e0200 */
[----:B--2---:R-:W-:-:S05]  /*0080*/  IMAD.WIDE R2, R5, 0x4, R2 ;  /* 0x0000000405027825 */ /* 0x004fca00078e0202 */
[----:B-1----:R-:W-:Y:S01]  /*0090*/  STG.E desc[UR4][R2.64], R7 ;  /* 0x0000000702007986 */ /* 0x002fe2000c101904 */
[----:B------:R-:W-:Y:S05]  /*00a0*/  EXIT ;  /* 0x000000000000794d */ /* 0x000fea0003800000 */
.L_x_0:
[----:B------:R-:W-:-:S00]  /*00b0*/  BRA `(.L_x_0) ;  /* 0xfffffffc00fc7947 */ /* 0x000fc0000383ffff */
[----:B------:R-:W-:-:S00]  /*00c0*/  NOP ;  /* 0x0000000000007918 */ /* 0x000fc00000000000 */
        /* <DEDUP_REMOVED lines=11> */
.L_x_4:


//--------------------- .text._Z11mathKernel2Pf   --------------------------
	.section	.text._Z11mathKernel2Pf,"ax",@progbits
	.align	128
        .global         _Z11mathKernel2Pf
        .type           _Z11mathKernel2Pf,@function
        .size           _Z11mathKernel2Pf,(.L_x_5 - _Z11mathKernel2Pf)
        .other          _Z11mathKernel2Pf,@"STO_CUDA_ENTRY STV_DEFAULT"
_Z11mathKernel2Pf:
.text._Z11mathKernel2Pf:
[----:B------:R-:W-:Y:S01]  /*0000*/  LDC R1, c[0x0][0x37c] ;  /* 0x0000df00ff017b82 */ /* 0x000fe20000000800 */
[----:B------:R-:W0:Y:S07]  /*0010*/  S2R R0, SR_TID.X ;  /* 0x0000000000007919 */ /* 0x000e2e0000002100 */
[----:B------:R-:W0:Y:S08]  /*0020*/  S2UR UR4, SR_CTAID.X ;  /* 0x00000000000479c3 */ /* 0x000e300000002500 */
[----:B------:R-:W0:Y:S08]  /*0030*/  LDC R5, c[0x0][0x360] ;  /* 0x0000d800ff057b82 */ /* 0x000e300000000800 */
[----:B------:R-:W1:Y:S01]  /*0040*/  LDC.64 R2, c[0x0][0x380] ;  /* 0x0000e000ff027b82 */ /* 0x000e620000000a00 */
[----:B0-----:R-:W-:Y:S01]  /*0050*/  IMAD R5, R5, UR4, R0 ;  /* 0x0000000405057c24 */ /* 0x001fe2000f8e0200 */
[----:B------:R-:W0:Y:S04]  /*0060*/  LDCU.64 UR4, c[0x0][0x358] ;  /* 0x00006b00ff0477ac */ /* 0x000e280008000a00 */
[C---:B------:R-:W-:Y:S01]  /*0070*/  LOP3.LUT R0, R5.reuse, 0x1, RZ, 0xc0, !PT ;  /* 0x0000000105007812 */ /* 0x040fe200078ec0ff */
[----:B-1----:R-:W-:-:S03]  /*0080*/  IMAD.WIDE R2, R5, 0x4, R2 ;  /* 0x0000000405027825 */ /* 0x002fc600078e0202 */
[----:B------:R-:W-:Y:S01]  /*0090*/  ISETP.NE.U32.AND P0, PT, R0, 0x1, PT ;  /* 0x000000010000780c */ /* 0x000fe20003f05070 */
[----:B------:R-:W-:-:S05]  /*00a0*/  HFMA2 R0, -RZ, RZ, 3.640625, 0 ;  /* 0x43480000ff007431 */ /* 0x000fca00000001ff */
[----:B------:R-:W-:-:S05]  /*00b0*/  FSEL R5, R0, 100, !P0 ;  /* 0x42c8000000057808 */ /* 0x000fca0004000000 */
[----:B0-----:R-:W-:Y:S01]  /*00c0*/  STG.E desc[UR4][R2.64], R5 ;  /* 0x0000000502007986 */ /* 0x001fe2000c101904 */
[----:B------:R-:W-:Y:S05]  /*00d0*/  EXIT ;  /* 0x000000000000794d */ /* 0x000fea0003800000 */
.L_x_1:
        /* <DEDUP_REMOVED lines=10> */
.L_x_5:


//--------------------- .text._Z11mathKernel1Pf   --------------------------
	.section	.text._Z11mathKernel1Pf,"ax",@progbits
	.align	128
        .global         _Z11mathKernel1Pf
        .type           _Z11mathKernel1Pf,@function
        .size           _Z11mathKernel1Pf,(.L_x_6 - _Z11mathKernel1Pf)
        .other          _Z11mathKernel1Pf,@"STO_CUDA_ENTRY STV_DEFAULT"
_Z11mathKernel1Pf:
.text._Z11mathKernel1Pf:
        /* <DEDUP_REMOVED lines=14> */
.L_x_2:
        /* <DEDUP_REMOVED lines=10> */
.L_x_6:


//--------------------- .text._Z9warmingupPf      --------------------------
	.section	.text._Z9warmingupPf,"ax",@progbits
	.align	128
        .global         _Z9warmingupPf
        .type           _Z9warmingupPf,@function
        .size           _Z9warmingupPf,(.L_x_7 - _Z9warmingupPf)
        .other          _Z9warmingupPf,@"STO_CUDA_ENTRY STV_DEFAULT"
_Z9warmingupPf:
.text._Z9warmingupPf:
        /* <DEDUP_REMOVED lines=14> */
.L_x_3:
        /* <DEDUP_REMOVED lines=10> */
.L_x_7:


//--------------------- .nv.shared.reserved.0     --------------------------
	.section	.nv.shared.reserved.0,"aw",@nobits
	.weak		__nv_reservedSMEM_offset_0_alias
	.size		__nv_reservedSMEM_offset_0_alias, 0, 64
	.other		__nv_reservedSMEM_offset_0_alias,@"STO_CUDA_RESERVED_SHARED STV_DEFAULT"
__nv_reservedSMEM_offset_0_alias:
	.zero		0
	.zero		64


//--------------------- .nv.constant0._Z11mathKernel3Pf --------------------------
	.section	.nv.constant0._Z11mathKernel3Pf,"a",@progbits
	.sectionflags	@""
	.align	4
.nv.constant0._Z11mathKernel3Pf:
	.zero		904


//--------------------- .nv.constant0._Z11mathKernel2Pf --------------------------
	.section	.nv.constant0._Z11mathKernel2Pf,"a",@progbits
	.sectionflags	@""
	.align	4
.nv.constant0._Z11mathKernel2Pf:
	.zero		904


//--------------------- .nv.constant0._Z11mathKernel1Pf --------------------------
	.section	.nv.constant0._Z11mathKernel1Pf,"a",@progbits
	.sectionflags	@""
	.align	4
.nv.constant0._Z11mathKernel1Pf:
	.zero		904


//--------------------- .nv.constant0._Z9warmingupPf --------------------------
	.section	.nv.constant0._Z9warmingupPf,"a",@progbits
	.sectionflags	@""
	.align	4
.nv.constant0._Z9warmingupPf:
	.zero		904


//--------------------- SYMBOLS --------------------------

	.type		.nv.reservedSmem.offset0,@object
	.size		.nv.reservedSmem.offset0,0x4
